//
// Generated by NVIDIA NVVM Compiler
//
// Compiler Build ID: CL-36424714
// Cuda compilation tools, release 13.0, V13.0.88
// Based on NVVM 20.0.0
//

.version 9.0
.target sm_100
.address_size 64

	// .globl	_Z14belongs_circlePdS_S_
.global .align 4 .b8 precalc_xorwow_matrix[102400];
.global .align 4 .b8 precalc_xorwow_offset_matrix[102400];
.global .align 4 .b8 mrg32k3aM1[2304];
.global .align 4 .b8 mrg32k3aM2[2304];
.global .align 4 .b8 mrg32k3aM1SubSeq[2016];
.global .align 4 .b8 mrg32k3aM2SubSeq[2016];
.global .align 4 .b8 mrg32k3aM1Seq[2304];
.global .align 4 .b8 mrg32k3aM2Seq[2304];
.const .align 8 .b8 __cr_lgamma_table[72];

.visible .entry _Z14belongs_circlePdS_S_(
	.param .u64 .ptr .align 1 _Z14belongs_circlePdS_S__param_0,
	.param .u64 .ptr .align 1 _Z14belongs_circlePdS_S__param_1,
	.param .u64 .ptr .align 1 _Z14belongs_circlePdS_S__param_2
)
{
	.reg .pred 	%p<3>;
	.reg .b32 	%r<5>;
	.reg .b64 	%rd<16>;
	.reg .b64 	%fd<7>;

	ld.param.u64 	%rd2, [_Z14belongs_circlePdS_S__param_0];
	ld.param.u64 	%rd3, [_Z14belongs_circlePdS_S__param_1];
	ld.param.u64 	%rd4, [_Z14belongs_circlePdS_S__param_2];
	cvta.to.global.u64 	%rd1, %rd4;
	mov.u32 	%r2, %ctaid.x;
	mov.u32 	%r3, %ntid.x;
	mov.u32 	%r4, %tid.x;
	mad.lo.s32 	%r1, %r2, %r3, %r4;
	setp.gt.s32 	%p1, %r1, 2097151;
	@%p1 bra 	$L__BB0_4;
	cvta.to.global.u64 	%rd5, %rd2;
	cvta.to.global.u64 	%rd6, %rd3;
	mul.wide.s32 	%rd7, %r1, 8;
	add.s64 	%rd8, %rd5, %rd7;
	ld.global.f64 	%fd1, [%rd8];
	add.f64 	%fd2, %fd1, 0dBFE0000000000000;
	add.s64 	%rd9, %rd6, %rd7;
	ld.global.f64 	%fd3, [%rd9];
	add.f64 	%fd4, %fd3, 0dBFE0000000000000;
	mul.f64 	%fd5, %fd4, %fd4;
	fma.rn.f64 	%fd6, %fd2, %fd2, %fd5;
	setp.gtu.f64 	%p2, %fd6, 0d3FD0000000000000;
	@%p2 bra 	$L__BB0_3;
	add.s64 	%rd11, %rd1, %rd7;
	mov.b64 	%rd12, 4607182418800017408;
	st.global.u64 	[%rd11], %rd12;
	bra.uni 	$L__BB0_4;
$L__BB0_3:
	add.s64 	%rd14, %rd1, %rd7;
	mov.b64 	%rd15, 0;
	st.global.u64 	[%rd14], %rd15;
$L__BB0_4:
	ret;

}


// ===== COMPILED SASS (sm_100) =====

	.target	sm_100

	.elftype	@"ET_EXEC"


//--------------------- .note.nv.tkinfo           --------------------------
	.section	.note.nv.tkinfo,"",@"SHT_NOTE"
	.sectionflags	@"SHF_NOTE_NV_TKINFO"
	.tkinfo
        /*0018*/ 	.word	0x00000002
        /*0030*/ 	.string	""
        /*0030*/ 	.string	"ptxas"
        /*0030*/ 	.string	"Cuda compilation tools, release 13.0, V13.0.88"
        /*0030*/ 	.string	"Build cuda_13.0.r13.0/compiler.36424714_0"
        /*0030*/ 	.string	"-arch sm_100 -m 64 "



//--------------------- .note.nv.cuinfo           --------------------------
	.section	.note.nv.cuinfo,"",@"SHT_NOTE"
	.sectionflags	@"SHF_NOTE_NV_CUINFO"
        /*0018*/ 	.short	0x0002
        /*001a*/ 	.short	0x0064
        /*001c*/ 	.short	0x0082
	.zero		2


//--------------------- .nv.info                  --------------------------
	.section	.nv.info,"",@"SHT_CUDA_INFO"
	.align	4


	//----- nvinfo : EIATTR_REGCOUNT
	.align		4
        /*0000*/ 	.byte	0x04, 0x2f
        /*0002*/ 	.short	(.L_10 - .L_9)
	.align		4
.L_9:
        /*0004*/ 	.word	index@(_Z14belongs_circlePdS_S_)
        /*0008*/ 	.word	0x0000000e


	//----- nvinfo : EIATTR_FRAME_SIZE
	.align		4
.L_10:
        /*000c*/ 	.byte	0x04, 0x11
        /*000e*/ 	.short	(.L_12 - .L_11)
	.align		4
.L_11:
        /*0010*/ 	.word	index@(_Z14belongs_circlePdS_S_)
        /*0014*/ 	.word	0x00000000


	//----- nvinfo : EIATTR_MIN_STACK_SIZE
	.align		4
.L_12:
        /*0018*/ 	.byte	0x04, 0x12
        /*001a*/ 	.short	(.L_14 - .L_13)
	.align		4
.L_13:
        /*001c*/ 	.word	index@(_Z14belongs_circlePdS_S_)
        /*0020*/ 	.word	0x00000000
.L_14:


//--------------------- .nv.compat                --------------------------
	.section	.nv.compat,"",@"SHT_CUDA_COMPAT_INFO"
	.align	4
        /*0000*/ 	.byte	0x02, 0x09, 0x00, 0x00, 0x02, 0x02, 0x01, 0x00, 0x02, 0x05, 0x05, 0x00, 0x03, 0x07, 0x01, 0x01
        /*0010*/ 	.byte	0x02, 0x03, 0x00, 0x00, 0x02, 0x06, 0x01, 0x00, 0x04, 0x0b, 0x08, 0x00, 0x01, 0x00, 0x00, 0x00
        /*0020*/ 	.byte	0x00, 0x00, 0x00, 0x00


//--------------------- .nv.info._Z14belongs_circlePdS_S_ --------------------------
	.section	.nv.info._Z14belongs_circlePdS_S_,"",@"SHT_CUDA_INFO"
	.sectionflags	@""
	.align	4


	//----- nvinfo : EIATTR_CUDA_API_VERSION
	.align		4
        /*0000*/ 	.byte	0x04, 0x37
        /*0002*/ 	.short	(.L_16 - .L_15)
.L_15:
        /*0004*/ 	.word	0x00000082


	//----- nvinfo : EIATTR_KPARAM_INFO
	.align		4
.L_16:
        /*0008*/ 	.byte	0x04, 0x17
        /*000a*/ 	.short	(.L_18 - .L_17)
.L_17:
        /*000c*/ 	.word	0x00000000
        /*0010*/ 	.short	0x0002
        /*0012*/ 	.short	0x0010
        /*0014*/ 	.byte	0x00, 0xf5, 0x21, 0x00


	//----- nvinfo : EIATTR_KPARAM_INFO
	.align		4
.L_18:
        /*0018*/ 	.byte	0x04, 0x17
        /*001a*/ 	.short	(.L_20 - .L_19)
.L_19:
        /*001c*/ 	.word	0x00000000
        /*0020*/ 	.short	0x0001
        /*0022*/ 	.short	0x0008
        /*0024*/ 	.byte	0x00, 0xf5, 0x21, 0x00


	//----- nvinfo : EIATTR_KPARAM_INFO
	.align		4
.L_20:
        /*0028*/ 	.byte	0x04, 0x17
        /*002a*/ 	.short	(.L_22 - .L_21)
.L_21:
        /*002c*/ 	.word	0x00000000
        /*0030*/ 	.short	0x0000
        /*0032*/ 	.short	0x0000
        /*0034*/ 	.byte	0x00, 0xf5, 0x21, 0x00


	//----- nvinfo : EIATTR_SPARSE_MMA_MASK
	.align		4
.L_22:
        /*0038*/ 	.byte	0x03, 0x50
        /*003a*/ 	.short	0x0000


	//----- nvinfo : EIATTR_MAXREG_COUNT
	.align		4
        /*003c*/ 	.byte	0x03, 0x1b
        /*003e*/ 	.short	0x00ff


	//----- nvinfo : EIATTR_MERCURY_ISA_VERSION
	.align		4
        /*0040*/ 	.byte	0x03, 0x5f
        /*0042*/ 	.short	0x0101


	//----- nvinfo : EIATTR_VRC_CTA_INIT_COUNT
	.align		4
        /*0044*/ 	.byte	0x02, 0x4a
	.zero		1
	.zero		1


	//----- nvinfo : EIATTR_EXIT_INSTR_OFFSETS
	.align		4
        /*0048*/ 	.byte	0x04, 0x1c
        /*004a*/ 	.short	(.L_24 - .L_23)


	//   ....[0]....
.L_23:
        /*004c*/ 	.word	0x00000060


	//   ....[1]....
        /*0050*/ 	.word	0x00000180


	//   ....[2]....
        /*0054*/ 	.word	0x000001c0


	//----- nvinfo : EIATTR_CBANK_PARAM_SIZE
	.align		4
.L_24:
        /*0058*/ 	.byte	0x03, 0x19
        /*005a*/ 	.short	0x0018


	//----- nvinfo : EIATTR_PARAM_CBANK
	.align		4
        /*005c*/ 	.byte	0x04, 0x0a
        /*005e*/ 	.short	(.L_26 - .L_25)
	.align		4
.L_25:
        /*0060*/ 	.word	index@(.nv.constant0._Z14belongs_circlePdS_S_)
        /*0064*/ 	.short	0x0380
        /*0066*/ 	.short	0x0018


	//----- nvinfo : EIATTR_SW_WAR
	.align		4
.L_26:
        /*0068*/ 	.byte	0x04, 0x36
        /*006a*/ 	.short	(.L_28 - .L_27)
.L_27:
        /*006c*/ 	.word	0x00000008
.L_28:


//--------------------- .nv.callgraph             --------------------------
	.section	.nv.callgraph,"",@"SHT_CUDA_CALLGRAPH"
	.align	4
	.sectionentsize	8
	.align		4
        /*0000*/ 	.word	0x00000000
	.align		4
        /*0004*/ 	.word	0xffffffff
	.align		4
        /*0008*/ 	.word	0x00000000
	.align		4
        /*000c*/ 	.word	0xfffffffe
	.align		4
        /*0010*/ 	.word	0x00000000
	.align		4
        /*0014*/ 	.word	0xfffffffd
	.align		4
        /*0018*/ 	.word	0x00000000
	.align		4
        /*001c*/ 	.word	0xfffffffc


//--------------------- .nv.constant4             --------------------------
	.section	.nv.constant4,"a",@progbits
	.align	8
	.align		8
.nv.constant4:
        /*0000*/ 	.dword	precalc_xorwow_matrix
	.align		8
        /*0008*/ 	.dword	precalc_xorwow_offset_matrix
	.align		8
        /*0010*/ 	.dword	mrg32k3aM1
	.align		8
        /*0018*/ 	.dword	mrg32k3aM2
	.align		8
        /*0020*/ 	.dword	mrg32k3aM1SubSeq
	.align		8
        /*0028*/ 	.dword	mrg32k3aM2SubSeq
	.align		8
        /*0030*/ 	.dword	mrg32k3aM1Seq
	.align		8
        /*0038*/ 	.dword	mrg32k3aM2Seq


//--------------------- .nv.constant3             --------------------------
	.section	.nv.constant3,"a",@progbits
	.align	8
.nv.constant3:
	.type		__cr_lgamma_table,@object
	.size		__cr_lgamma_table,(.L_8 - __cr_lgamma_table)
__cr_lgamma_table:
        /*0000*/ 	.byte	0x00, 0x00, 0x00, 0x00, 0x00, 0x00, 0x00, 0x00, 0x00, 0x00, 0x00, 0x00, 0x00, 0x00, 0x00, 0x00
        /*0010*/ 	.byte	0xef, 0x39, 0xfa, 0xfe, 0x42, 0x2e, 0xe6, 0x3f, 0x02, 0x20, 0x2a, 0xfa, 0x0b, 0xab, 0xfc, 0x3f
        /*0020*/ 	.byte	0xf9, 0x2c, 0x92, 0x7c, 0xa7, 0x6c, 0x09, 0x40, 0xc9, 0x79, 0x44, 0x3c, 0x64, 0x26, 0x13, 0x40
        /*0030*/ 	.byte	0xca, 0x01, 0xcf, 0x3a, 0x27, 0x51, 0x1a, 0x40, 0x30, 0xcc, 0x2d, 0xf3, 0xe1, 0x0c, 0x21, 0x40
        /*0040*/ 	.byte	0x0d, 0xb7, 0xfc, 0x82, 0x8e, 0x35, 0x25, 0x40
.L_8:


//--------------------- .text._Z14belongs_circlePdS_S_ --------------------------
	.section	.text._Z14belongs_circlePdS_S_,"ax",@progbits
	.align	128
        .global         _Z14belongs_circlePdS_S_
        .type           _Z14belongs_circlePdS_S_,@function
        .size           _Z14belongs_circlePdS_S_,(.L_x_1 - _Z14belongs_circlePdS_S_)
        .other          _Z14belongs_circlePdS_S_,@"STO_CUDA_ENTRY STV_DEFAULT"
_Z14belongs_circlePdS_S_:
.text._Z14belongs_circlePdS_S_:
[----:B------:R-:W-:Y:S01]  /*0000*/  LDC R1, c[0x0][0x37c] ;  /* 0x0000df00ff017b82 */ /* 0x000fe20000000800 */
[----:B------:R-:W0:Y:S07]  /*0010*/  S2R R0, SR_TID.X ;  /* 0x0000000000007919 */ /* 0x000e2e0000002100 */
[----:B------:R-:W0:Y:S08]  /*0020*/  S2UR UR4, SR_CTAID.X ;  /* 0x00000000000479c3 */ /* 0x000e300000002500 */
[----:B------:R-:W0:Y:S02]  /*0030*/  LDC R11, c[0x0][0x360] ;  /* 0x0000d800ff0b7b82 */ /* 0x000e240000000800 */
[----:B0-----:R-:W-:-:S05]  /*0040*/  IMAD R11, R11, UR4, R0 ;  /* 0x000000040b0b7c24 */ /* 0x001fca000f8e0200 */
[----:B------:R-:W-:-:S13]  /*0050*/  ISETP.GT.AND P0, PT, R11, 0x1fffff, PT ;  /* 0x001fffff0b00780c */ /* 0x000fda0003f04270 */
[----:B------:R-:W-:Y:S05]  /*0060*/  @P0 EXIT ;  /* 0x000000000000094d */ /* 0x000fea0003800000 */
[----:B------:R-:W0:Y:S01]  /*0070*/  LDC.64 R6, c[0x0][0x388] ;  /* 0x0000e200ff067b82 */ /* 0x000e220000000a00 */
[----:B------:R-:W1:Y:S07]  /*0080*/  LDCU.64 UR4, c[0x0][0x358] ;  /* 0x00006b00ff0477ac */ /* 0x000e6e0008000a00 */
[----:B------:R-:W2:Y:S01]  /*0090*/  LDC.64 R2, c[0x0][0x380] ;  /* 0x0000e000ff027b82 */ /* 0x000ea20000000a00 */
[----:B0-----:R-:W-:-:S06]  /*00a0*/  IMAD.WIDE R6, R11, 0x8, R6 ;  /* 0x000000080b067825 */ /* 0x001fcc00078e0206 */
[----:B-1----:R-:W3:Y:S01]  /*00b0*/  LDG.E.64 R6, desc[UR4][R6.64] ;  /* 0x0000000406067981 */ /* 0x002ee2000c1e1b00 */
[----:B--2---:R-:W-:-:S06]  /*00c0*/  IMAD.WIDE R2, R11, 0x8, R2 ;  /* 0x000000080b027825 */ /* 0x004fcc00078e0202 */
[----:B------:R-:W2:Y:S01]  /*00d0*/  LDG.E.64 R2, desc[UR4][R2.64] ;  /* 0x0000000402027981 */ /* 0x000ea2000c1e1b00 */
[----:B---3--:R-:W-:Y:S02]  /*00e0*/  DADD R8, R6, -0.5 ;  /* 0xbfe0000006087429 */ /* 0x008fe40000000000 */
[----:B--2---:R-:W-:-:S06]  /*00f0*/  DADD R4, R2, -0.5 ;  /* 0xbfe0000002047429 */ /* 0x004fcc0000000000 */
[----:B------:R-:W-:-:S08]  /*0100*/  DMUL R8, R8, R8 ;  /* 0x0000000808087228 */ /* 0x000fd00000000000 */
[----:B------:R-:W-:-:S08]  /*0110*/  DFMA R8, R4, R4, R8 ;  /* 0x000000040408722b */ /* 0x000fd00000000008 */
[----:B------:R-:W-:-:S14]  /*0120*/  DSETP.GTU.AND P0, PT, R8, 0.25, PT ;  /* 0x3fd000000800742a */ /* 0x000fdc0003f0c000 */
[----:B------:R-:W0:Y:S01]  /*0130*/  @!P0 LDC.64 R4, c[0x0][0x390] ;  /* 0x0000e400ff048b82 */ /* 0x000e220000000a00 */
[----:B------:R-:W-:Y:S02]  /*0140*/  @!P0 MOV R8, 0x0 ;  /* 0x0000000000088802 */ /* 0x000fe40000000f00 */
[----:B------:R-:W-:Y:S01]  /*0150*/  @!P0 MOV R9, 0x3ff00000 ;  /* 0x3ff0000000098802 */ /* 0x000fe20000000f00 */
[----:B0-----:R-:W-:-:S05]  /*0160*/  @!P0 IMAD.WIDE R4, R11, 0x8, R4 ;  /* 0x000000080b048825 */ /* 0x001fca00078e0204 */
[----:B------:R0:W-:Y:S01]  /*0170*/  @!P0 STG.E.64 desc[UR4][R4.64], R8 ;  /* 0x0000000804008986 */ /* 0x0001e2000c101b04 */
[----:B------:R-:W-:Y:S05]  /*0180*/  @!P0 EXIT ;  /* 0x000000000000894d */ /* 0x000fea0003800000 */
[----:B------:R-:W1:Y:S02]  /*0190*/  LDC.64 R2, c[0x0][0x390] ;  /* 0x0000e400ff027b82 */ /* 0x000e640000000a00 */
[----:B-1----:R-:W-:-:S05]  /*01a0*/  IMAD.WIDE R2, R11, 0x8, R2 ;  /* 0x000000080b027825 */ /* 0x002fca00078e0202 */
[----:B------:R-:W-:Y:S01]  /*01b0*/  STG.E.64 desc[UR4][R2.64], RZ ;  /* 0x000000ff02007986 */ /* 0x000fe2000c101b04 */
[----:B------:R-:W-:Y:S05]  /*01c0*/  EXIT ;  /* 0x000000000000794d */ /* 0x000fea0003800000 */
.L_x_0:
[----:B------:R-:W-:-:S00]  /*01d0*/  BRA `(.L_x_0) ;  /* 0xfffffffc00fc7947 */ /* 0x000fc0000383ffff */
[----:B------:R-:W-:-:S00]  /*01e0*/  NOP ;  /* 0x0000000000007918 */ /* 0x000fc00000000000 */
        /* <DEDUP_REMOVED lines=9> */
.L_x_1:


//--------------------- .nv.global.init           --------------------------
	.section	.nv.global.init,"aw",@progbits
	.align	4
.nv.global.init:
	.type		mrg32k3aM1SubSeq,@object
	.size		mrg32k3aM1SubSeq,(mrg32k3aM2SubSeq - mrg32k3aM1SubSeq)
mrg32k3aM1SubSeq:
        /*0000*/ 	.byte	0x0b, 0xcc, 0xee, 0x04, 0x73, 0x29, 0x8b, 0x6f, 0xf6, 0x53, 0x03, 0xf6, 0x23, 0xf6, 0xea, 0xda
        /* <DEDUP_REMOVED lines=125> */
	.type		mrg32k3aM2SubSeq,@object
	.size		mrg32k3aM2SubSeq,(mrg32k3aM1 - mrg32k3aM2SubSeq)
mrg32k3aM2SubSeq:
        /* <DEDUP_REMOVED lines=126> */
	.type		mrg32k3aM1,@object
	.size		mrg32k3aM1,(mrg32k3aM1Seq - mrg32k3aM1)
mrg32k3aM1:
        /* <DEDUP_REMOVED lines=144> */
	.type		mrg32k3aM1Seq,@object
	.size		mrg32k3aM1Seq,(mrg32k3aM2 - mrg32k3aM1Seq)
mrg32k3aM1Seq:
        /* <DEDUP_REMOVED lines=144> */
	.type		mrg32k3aM2,@object
	.size		mrg32k3aM2,(mrg32k3aM2Seq - mrg32k3aM2)
mrg32k3aM2:
        /* <DEDUP_REMOVED lines=144> */
	.type		mrg32k3aM2Seq,@object
	.size		mrg32k3aM2Seq,(precalc_xorwow_matrix - mrg32k3aM2Seq)
mrg32k3aM2Seq:
        /* <DEDUP_REMOVED lines=144> */
	.type		precalc_xorwow_matrix,@object
	.size		precalc_xorwow_matrix,(precalc_xorwow_offset_matrix - precalc_xorwow_matrix)
precalc_xorwow_matrix:
        /* <DEDUP_REMOVED lines=6400> */
	.type		precalc_xorwow_offset_matrix,@object
	.size		precalc_xorwow_offset_matrix,(.L_1 - precalc_xorwow_offset_matrix)
precalc_xorwow_offset_matrix:
        /* <DEDUP_REMOVED lines=6400> */
.L_1:


//--------------------- .nv.shared.reserved.0     --------------------------
	.section	.nv.shared.reserved.0,"aw",@nobits
	.weak		__nv_reservedSMEM_offset_0_alias
	.size		__nv_reservedSMEM_offset_0_alias, 0, 64
	.other		__nv_reservedSMEM_offset_0_alias,@"STO_CUDA_RESERVED_SHARED STV_DEFAULT"
__nv_reservedSMEM_offset_0_alias:
	.zero		0
	.zero		64


//--------------------- .nv.constant0._Z14belongs_circlePdS_S_ --------------------------
	.section	.nv.constant0._Z14belongs_circlePdS_S_,"a",@progbits
	.sectionflags	@""
	.align	4
.nv.constant0._Z14belongs_circlePdS_S_:
	.zero		920


//--------------------- SYMBOLS --------------------------

	.type		.nv.reservedSmem.offset0,@object
	.size		.nv.reservedSmem.offset0,0x4
